//
// Generated by NVIDIA NVVM Compiler
//
// Compiler Build ID: CL-36424714
// Cuda compilation tools, release 13.0, V13.0.88
// Based on NVVM 20.0.0
//

.version 9.0
.target sm_100
.address_size 64

	// .globl	_Z5saxpyifPfS_i

.visible .entry _Z5saxpyifPfS_i(
	.param .u32 _Z5saxpyifPfS_i_param_0,
	.param .f32 _Z5saxpyifPfS_i_param_1,
	.param .u64 .ptr .align 1 _Z5saxpyifPfS_i_param_2,
	.param .u64 .ptr .align 1 _Z5saxpyifPfS_i_param_3,
	.param .u32 _Z5saxpyifPfS_i_param_4
)
{
	.reg .pred 	%p<2>;
	.reg .b32 	%r<12>;
	.reg .b32 	%f<9>;
	.reg .b64 	%rd<14>;

	ld.param.u32 	%r2, [_Z5saxpyifPfS_i_param_0];
	ld.param.f32 	%f1, [_Z5saxpyifPfS_i_param_1];
	ld.param.u64 	%rd1, [_Z5saxpyifPfS_i_param_2];
	ld.param.u64 	%rd2, [_Z5saxpyifPfS_i_param_3];
	mov.u32 	%r3, %ctaid.x;
	mov.u32 	%r4, %ntid.x;
	mov.u32 	%r5, %tid.x;
	mad.lo.s32 	%r1, %r3, %r4, %r5;
	setp.ge.s32 	%p1, %r1, %r2;
	@%p1 bra 	$L__BB0_2;
	cvta.to.global.u64 	%rd3, %rd1;
	cvta.to.global.u64 	%rd4, %rd2;
	mul.wide.s32 	%rd5, %r1, 4;
	add.s64 	%rd6, %rd3, %rd5;
	ld.global.f32 	%f2, [%rd6];
	mov.u32 	%r6, %nctaid.x;
	add.s32 	%r7, %r1, %r6;
	mul.wide.u32 	%rd7, %r7, 4;
	add.s64 	%rd8, %rd4, %rd7;
	ld.global.f32 	%f3, [%rd8];
	fma.rn.f32 	%f4, %f1, %f2, %f3;
	mov.u32 	%r8, %nctaid.y;
	add.s32 	%r9, %r1, %r8;
	mul.wide.u32 	%rd9, %r9, 4;
	add.s64 	%rd10, %rd4, %rd9;
	ld.global.f32 	%f5, [%rd10];
	add.f32 	%f6, %f4, %f5;
	mov.u32 	%r10, %nctaid.z;
	add.s32 	%r11, %r1, %r10;
	mul.wide.u32 	%rd11, %r11, 4;
	add.s64 	%rd12, %rd4, %rd11;
	ld.global.f32 	%f7, [%rd12];
	add.f32 	%f8, %f6, %f7;
	add.s64 	%rd13, %rd4, %rd5;
	st.global.f32 	[%rd13+8], %f8;
$L__BB0_2:
	ret;

}


// ===== COMPILED SASS (sm_100) =====

	.target	sm_100

	.elftype	@"ET_EXEC"


//--------------------- .note.nv.tkinfo           --------------------------
	.section	.note.nv.tkinfo,"",@"SHT_NOTE"
	.sectionflags	@"SHF_NOTE_NV_TKINFO"
	.tkinfo
        /*0018*/ 	.word	0x00000002
        /*0030*/ 	.string	""
        /*0030*/ 	.string	"ptxas"
        /*0030*/ 	.string	"Cuda compilation tools, release 13.0, V13.0.88"
        /*0030*/ 	.string	"Build cuda_13.0.r13.0/compiler.36424714_0"
        /*0030*/ 	.string	"-arch sm_100 -m 64 "



//--------------------- .note.nv.cuinfo           --------------------------
	.section	.note.nv.cuinfo,"",@"SHT_NOTE"
	.sectionflags	@"SHF_NOTE_NV_CUINFO"
        /*0018*/ 	.short	0x0002
        /*001a*/ 	.short	0x0064
        /*001c*/ 	.short	0x0082
	.zero		2


//--------------------- .nv.info                  --------------------------
	.section	.nv.info,"",@"SHT_CUDA_INFO"
	.align	4


	//----- nvinfo : EIATTR_REGCOUNT
	.align		4
        /*0000*/ 	.byte	0x04, 0x2f
        /*0002*/ 	.short	(.L_1 - .L_0)
	.align		4
.L_0:
        /*0004*/ 	.word	index@(_Z5saxpyifPfS_i)
        /*0008*/ 	.word	0x00000010


	//----- nvinfo : EIATTR_FRAME_SIZE
	.align		4
.L_1:
        /*000c*/ 	.byte	0x04, 0x11
        /*000e*/ 	.short	(.L_3 - .L_2)
	.align		4
.L_2:
        /*0010*/ 	.word	index@(_Z5saxpyifPfS_i)
        /*0014*/ 	.word	0x00000000


	//----- nvinfo : EIATTR_MIN_STACK_SIZE
	.align		4
.L_3:
        /*0018*/ 	.byte	0x04, 0x12
        /*001a*/ 	.short	(.L_5 - .L_4)
	.align		4
.L_4:
        /*001c*/ 	.word	index@(_Z5saxpyifPfS_i)
        /*0020*/ 	.word	0x00000000
.L_5:


//--------------------- .nv.compat                --------------------------
	.section	.nv.compat,"",@"SHT_CUDA_COMPAT_INFO"
	.align	4
        /*0000*/ 	.byte	0x02, 0x09, 0x00, 0x00, 0x02, 0x02, 0x01, 0x00, 0x02, 0x05, 0x05, 0x00, 0x03, 0x07, 0x01, 0x01
        /*0010*/ 	.byte	0x02, 0x03, 0x00, 0x00, 0x02, 0x06, 0x01, 0x00, 0x04, 0x0b, 0x08, 0x00, 0x09, 0x00, 0x00, 0x00
        /*0020*/ 	.byte	0x00, 0x00, 0x00, 0x00


//--------------------- .nv.info._Z5saxpyifPfS_i  --------------------------
	.section	.nv.info._Z5saxpyifPfS_i,"",@"SHT_CUDA_INFO"
	.sectionflags	@""
	.align	4


	//----- nvinfo : EIATTR_CUDA_API_VERSION
	.align		4
        /*0000*/ 	.byte	0x04, 0x37
        /*0002*/ 	.short	(.L_7 - .L_6)
.L_6:
        /*0004*/ 	.word	0x00000082


	//----- nvinfo : EIATTR_KPARAM_INFO
	.align		4
.L_7:
        /*0008*/ 	.byte	0x04, 0x17
        /*000a*/ 	.short	(.L_9 - .L_8)
.L_8:
        /*000c*/ 	.word	0x00000000
        /*0010*/ 	.short	0x0004
        /*0012*/ 	.short	0x0018
        /*0014*/ 	.byte	0x00, 0xf0, 0x11, 0x00


	//----- nvinfo : EIATTR_KPARAM_INFO
	.align		4
.L_9:
        /*0018*/ 	.byte	0x04, 0x17
        /*001a*/ 	.short	(.L_11 - .L_10)
.L_10:
        /*001c*/ 	.word	0x00000000
        /*0020*/ 	.short	0x0003
        /*0022*/ 	.short	0x0010
        /*0024*/ 	.byte	0x00, 0xf5, 0x21, 0x00


	//----- nvinfo : EIATTR_KPARAM_INFO
	.align		4
.L_11:
        /*0028*/ 	.byte	0x04, 0x17
        /*002a*/ 	.short	(.L_13 - .L_12)
.L_12:
        /*002c*/ 	.word	0x00000000
        /*0030*/ 	.short	0x0002
        /*0032*/ 	.short	0x0008
        /*0034*/ 	.byte	0x00, 0xf5, 0x21, 0x00


	//----- nvinfo : EIATTR_KPARAM_INFO
	.align		4
.L_13:
        /*0038*/ 	.byte	0x04, 0x17
        /*003a*/ 	.short	(.L_15 - .L_14)
.L_14:
        /*003c*/ 	.word	0x00000000
        /*0040*/ 	.short	0x0001
        /*0042*/ 	.short	0x0004
        /*0044*/ 	.byte	0x00, 0xf0, 0x11, 0x00


	//----- nvinfo : EIATTR_KPARAM_INFO
	.align		4
.L_15:
        /*0048*/ 	.byte	0x04, 0x17
        /*004a*/ 	.short	(.L_17 - .L_16)
.L_16:
        /*004c*/ 	.word	0x00000000
        /*0050*/ 	.short	0x0000
        /*0052*/ 	.short	0x0000
        /*0054*/ 	.byte	0x00, 0xf0, 0x11, 0x00


	//----- nvinfo : EIATTR_SPARSE_MMA_MASK
	.align		4
.L_17:
        /*0058*/ 	.byte	0x03, 0x50
        /*005a*/ 	.short	0x0000


	//----- nvinfo : EIATTR_MAXREG_COUNT
	.align		4
        /*005c*/ 	.byte	0x03, 0x1b
        /*005e*/ 	.short	0x00ff


	//----- nvinfo : EIATTR_MERCURY_ISA_VERSION
	.align		4
        /*0060*/ 	.byte	0x03, 0x5f
        /*0062*/ 	.short	0x0101


	//----- nvinfo : EIATTR_VRC_CTA_INIT_COUNT
	.align		4
        /*0064*/ 	.byte	0x02, 0x4a
	.zero		1
	.zero		1


	//----- nvinfo : EIATTR_EXIT_INSTR_OFFSETS
	.align		4
        /*0068*/ 	.byte	0x04, 0x1c
        /*006a*/ 	.short	(.L_19 - .L_18)


	//   ....[0]....
.L_18:
        /*006c*/ 	.word	0x00000070


	//   ....[1]....
        /*0070*/ 	.word	0x000001f0


	//----- nvinfo : EIATTR_CBANK_PARAM_SIZE
	.align		4
.L_19:
        /*0074*/ 	.byte	0x03, 0x19
        /*0076*/ 	.short	0x001c


	//----- nvinfo : EIATTR_PARAM_CBANK
	.align		4
        /*0078*/ 	.byte	0x04, 0x0a
        /*007a*/ 	.short	(.L_21 - .L_20)
	.align		4
.L_20:
        /*007c*/ 	.word	index@(.nv.constant0._Z5saxpyifPfS_i)
        /*0080*/ 	.short	0x0380
        /*0082*/ 	.short	0x001c


	//----- nvinfo : EIATTR_SW_WAR
	.align		4
.L_21:
        /*0084*/ 	.byte	0x04, 0x36
        /*0086*/ 	.short	(.L_23 - .L_22)
.L_22:
        /*0088*/ 	.word	0x00000008
.L_23:


//--------------------- .nv.callgraph             --------------------------
	.section	.nv.callgraph,"",@"SHT_CUDA_CALLGRAPH"
	.align	4
	.sectionentsize	8
	.align		4
        /*0000*/ 	.word	0x00000000
	.align		4
        /*0004*/ 	.word	0xffffffff
	.align		4
        /*0008*/ 	.word	0x00000000
	.align		4
        /*000c*/ 	.word	0xfffffffe
	.align		4
        /*0010*/ 	.word	0x00000000
	.align		4
        /*0014*/ 	.word	0xfffffffd
	.align		4
        /*0018*/ 	.word	0x00000000
	.align		4
        /*001c*/ 	.word	0xfffffffc


//--------------------- .text._Z5saxpyifPfS_i     --------------------------
	.section	.text._Z5saxpyifPfS_i,"ax",@progbits
	.align	128
        .global         _Z5saxpyifPfS_i
        .type           _Z5saxpyifPfS_i,@function
        .size           _Z5saxpyifPfS_i,(.L_x_1 - _Z5saxpyifPfS_i)
        .other          _Z5saxpyifPfS_i,@"STO_CUDA_ENTRY STV_DEFAULT"
_Z5saxpyifPfS_i:
.text._Z5saxpyifPfS_i:
[----:B------:R-:W-:Y:S01]  /*0000*/  LDC R1, c[0x0][0x37c] ;  /* 0x0000df00ff017b82 */ /* 0x000fe20000000800 */
[----:B------:R-:W0:Y:S07]  /*0010*/  S2R R0, SR_TID.X ;  /* 0x0000000000007919 */ /* 0x000e2e0000002100 */
[----:B------:R-:W0:Y:S01]  /*0020*/  S2UR UR4, SR_CTAID.X ;  /* 0x00000000000479c3 */ /* 0x000e220000002500 */
[----:B------:R-:W1:Y:S07]  /*0030*/  LDCU UR5, c[0x0][0x380] ;  /* 0x00007000ff0577ac */ /* 0x000e6e0008000800 */
[----:B------:R-:W0:Y:S02]  /*0040*/  LDC R13, c[0x0][0x360] ;  /* 0x0000d800ff0d7b82 */ /* 0x000e240000000800 */
[----:B0-----:R-:W-:-:S05]  /*0050*/  IMAD R13, R13, UR4, R0 ;  /* 0x000000040d0d7c24 */ /* 0x001fca000f8e0200 */
[----:B-1----:R-:W-:-:S13]  /*0060*/  ISETP.GE.AND P0, PT, R13, UR5, PT ;  /* 0x000000050d007c0c */ /* 0x002fda000bf06270 */
[----:B------:R-:W-:Y:S05]  /*0070*/  @P0 EXIT ;  /* 0x000000000000094d */ /* 0x000fea0003800000 */
[----:B------:R-:W0:Y:S01]  /*0080*/  LDC.64 R4, c[0x0][0x388] ;  /* 0x0000e200ff047b82 */ /* 0x000e220000000a00 */
[----:B------:R-:W1:Y:S01]  /*0090*/  LDCU UR6, c[0x0][0x370] ;  /* 0x00006e00ff0677ac */ /* 0x000e620008000800 */
[----:B------:R-:W2:Y:S06]  /*00a0*/  LDCU UR7, c[0x0][0x374] ;  /* 0x00006e80ff0777ac */ /* 0x000eac0008000800 */
[----:B------:R-:W3:Y:S01]  /*00b0*/  LDC.64 R2, c[0x0][0x390] ;  /* 0x0000e400ff027b82 */ /* 0x000ee20000000a00 */
[----:B------:R-:W4:Y:S01]  /*00c0*/  LDCU UR8, c[0x0][0x378] ;  /* 0x00006f00ff0877ac */ /* 0x000f220008000800 */
[----:B------:R-:W5:Y:S01]  /*00d0*/  LDCU.64 UR4, c[0x0][0x358] ;  /* 0x00006b00ff0477ac */ /* 0x000f620008000a00 */
[C---:B-1----:R-:W-:Y:S01]  /*00e0*/  IADD3 R7, PT, PT, R13.reuse, UR6, RZ ;  /* 0x000000060d077c10 */ /* 0x042fe2000fffe0ff */
[----:B------:R-:W1:Y:S01]  /*00f0*/  LDCU UR6, c[0x0][0x384] ;  /* 0x00007080ff0677ac */ /* 0x000e620008000800 */
[C---:B--2---:R-:W-:Y:S01]  /*0100*/  IADD3 R9, PT, PT, R13.reuse, UR7, RZ ;  /* 0x000000070d097c10 */ /* 0x044fe2000fffe0ff */
[C---:B0-----:R-:W-:Y:S01]  /*0110*/  IMAD.WIDE R4, R13.reuse, 0x4, R4 ;  /* 0x000000040d047825 */ /* 0x041fe200078e0204 */
[----:B----4-:R-:W-:-:S05]  /*0120*/  IADD3 R11, PT, PT, R13, UR8, RZ ;  /* 0x000000080d0b7c10 */ /* 0x010fca000fffe0ff */
[----:B-----5:R-:W1:Y:S01]  /*0130*/  LDG.E R4, desc[UR4][R4.64] ;  /* 0x0000000404047981 */ /* 0x020e62000c1e1900 */
[----:B---3--:R-:W-:-:S04]  /*0140*/  IMAD.WIDE.U32 R6, R7, 0x4, R2 ;  /* 0x0000000407067825 */ /* 0x008fc800078e0002 */
[--C-:B------:R-:W-:Y:S02]  /*0150*/  IMAD.WIDE.U32 R8, R9, 0x4, R2.reuse ;  /* 0x0000000409087825 */ /* 0x100fe400078e0002 */
[----:B------:R-:W1:Y:S02]  /*0160*/  LDG.E R7, desc[UR4][R6.64] ;  /* 0x0000000406077981 */ /* 0x000e64000c1e1900 */
[--C-:B------:R-:W-:Y:S02]  /*0170*/  IMAD.WIDE.U32 R10, R11, 0x4, R2.reuse ;  /* 0x000000040b0a7825 */ /* 0x100fe400078e0002 */
[----:B------:R-:W2:Y:S04]  /*0180*/  LDG.E R9, desc[UR4][R8.64] ;  /* 0x0000000408097981 */ /* 0x000ea8000c1e1900 */
[----:B------:R-:W3:Y:S01]  /*0190*/  LDG.E R11, desc[UR4][R10.64] ;  /* 0x000000040a0b7981 */ /* 0x000ee2000c1e1900 */
[----:B------:R-:W-:-:S04]  /*01a0*/  IMAD.WIDE R2, R13, 0x4, R2 ;  /* 0x000000040d027825 */ /* 0x000fc800078e0202 */
[----:B-1----:R-:W-:-:S04]  /*01b0*/  FFMA R0, R4, UR6, R7 ;  /* 0x0000000604007c23 */ /* 0x002fc80008000007 */
[----:B--2---:R-:W-:-:S04]  /*01c0*/  FADD R0, R0, R9 ;  /* 0x0000000900007221 */ /* 0x004fc80000000000 */
[----:B---3--:R-:W-:-:S05]  /*01d0*/  FADD R5, R0, R11 ;  /* 0x0000000b00057221 */ /* 0x008fca0000000000 */
[----:B------:R-:W-:Y:S01]  /*01e0*/  STG.E desc[UR4][R2.64+0x8], R5 ;  /* 0x0000080502007986 */ /* 0x000fe2000c101904 */
[----:B------:R-:W-:Y:S05]  /*01f0*/  EXIT ;  /* 0x000000000000794d */ /* 0x000fea0003800000 */
.L_x_0:
[----:B------:R-:W-:-:S00]  /*0200*/  BRA `(.L_x_0) ;  /* 0xfffffffc00fc7947 */ /* 0x000fc0000383ffff */
[----:B------:R-:W-:-:S00]  /*0210*/  NOP ;  /* 0x0000000000007918 */ /* 0x000fc00000000000 */
        /* <DEDUP_REMOVED lines=14> */
.L_x_1:


//--------------------- .nv.shared.reserved.0     --------------------------
	.section	.nv.shared.reserved.0,"aw",@nobits
	.weak		__nv_reservedSMEM_offset_0_alias
	.size		__nv_reservedSMEM_offset_0_alias, 0, 64
	.other		__nv_reservedSMEM_offset_0_alias,@"STO_CUDA_RESERVED_SHARED STV_DEFAULT"
__nv_reservedSMEM_offset_0_alias:
	.zero		0
	.zero		64


//--------------------- .nv.constant0._Z5saxpyifPfS_i --------------------------
	.section	.nv.constant0._Z5saxpyifPfS_i,"a",@progbits
	.sectionflags	@""
	.align	4
.nv.constant0._Z5saxpyifPfS_i:
	.zero		924


//--------------------- SYMBOLS --------------------------

	.type		.nv.reservedSmem.offset0,@object
	.size		.nv.reservedSmem.offset0,0x4
